//
// Generated by NVIDIA NVVM Compiler
//
// Compiler Build ID: CL-36424714
// Cuda compilation tools, release 13.0, V13.0.88
// Based on NVVM 20.0.0
//

.version 9.0
.target sm_100
.address_size 64

	// .globl	_Z13kernel_globalPdS_iS_

.visible .entry _Z13kernel_globalPdS_iS_(
	.param .u64 .ptr .align 1 _Z13kernel_globalPdS_iS__param_0,
	.param .u64 .ptr .align 1 _Z13kernel_globalPdS_iS__param_1,
	.param .u32 _Z13kernel_globalPdS_iS__param_2,
	.param .u64 .ptr .align 1 _Z13kernel_globalPdS_iS__param_3
)
{
	.reg .pred 	%p<10>;
	.reg .b32 	%r<74>;
	.reg .b64 	%rd<61>;
	.reg .b64 	%fd<68>;

	ld.param.u64 	%rd7, [_Z13kernel_globalPdS_iS__param_0];
	ld.param.u64 	%rd8, [_Z13kernel_globalPdS_iS__param_1];
	ld.param.u32 	%r40, [_Z13kernel_globalPdS_iS__param_2];
	ld.param.u64 	%rd6, [_Z13kernel_globalPdS_iS__param_3];
	cvta.to.global.u64 	%rd1, %rd8;
	cvta.to.global.u64 	%rd2, %rd7;
	mov.u32 	%r41, %ctaid.x;
	mov.u32 	%r42, %ctaid.y;
	mov.u32 	%r1, %tid.x;
	mov.u32 	%r43, %tid.y;
	shl.b32 	%r44, %r42, 5;
	add.s32 	%r45, %r44, %r43;
	mul.lo.s32 	%r2, %r40, %r45;
	shl.b32 	%r3, %r41, 5;
	add.s32 	%r4, %r3, %r1;
	setp.lt.s32 	%p1, %r40, 1;
	mov.f64 	%fd67, 0d0000000000000000;
	@%p1 bra 	$L__BB0_12;
	and.b32  	%r5, %r40, 7;
	setp.lt.u32 	%p2, %r40, 8;
	mov.f64 	%fd67, 0d0000000000000000;
	mov.b32 	%r72, 0;
	@%p2 bra 	$L__BB0_4;
	and.b32  	%r72, %r40, 2147483640;
	neg.s32 	%r70, %r72;
	add.s32 	%r47, %r1, %r40;
	add.s32 	%r69, %r47, %r3;
	shl.b32 	%r9, %r40, 3;
	shl.b32 	%r48, %r40, 1;
	add.s32 	%r68, %r4, %r48;
	mad.lo.s32 	%r67, %r40, 3, %r4;
	shl.b32 	%r49, %r40, 2;
	add.s32 	%r66, %r4, %r49;
	mad.lo.s32 	%r65, %r40, 5, %r4;
	mad.lo.s32 	%r64, %r40, 6, %r4;
	mad.lo.s32 	%r63, %r40, 7, %r4;
	mul.wide.u32 	%rd9, %r2, 8;
	add.s64 	%rd10, %rd9, %rd2;
	add.s64 	%rd60, %rd10, 32;
	mov.f64 	%fd67, 0d0000000000000000;
	mov.u32 	%r62, %r4;
$L__BB0_3:
	.pragma "nounroll";
	ld.global.f64 	%fd17, [%rd60+-32];
	mul.wide.u32 	%rd11, %r62, 8;
	add.s64 	%rd12, %rd1, %rd11;
	ld.global.f64 	%fd18, [%rd12];
	fma.rn.f64 	%fd19, %fd17, %fd18, %fd67;
	ld.global.f64 	%fd20, [%rd60+-24];
	mul.wide.u32 	%rd13, %r69, 8;
	add.s64 	%rd14, %rd1, %rd13;
	ld.global.f64 	%fd21, [%rd14];
	fma.rn.f64 	%fd22, %fd20, %fd21, %fd19;
	ld.global.f64 	%fd23, [%rd60+-16];
	mul.wide.u32 	%rd15, %r68, 8;
	add.s64 	%rd16, %rd1, %rd15;
	ld.global.f64 	%fd24, [%rd16];
	fma.rn.f64 	%fd25, %fd23, %fd24, %fd22;
	ld.global.f64 	%fd26, [%rd60+-8];
	mul.wide.u32 	%rd17, %r67, 8;
	add.s64 	%rd18, %rd1, %rd17;
	ld.global.f64 	%fd27, [%rd18];
	fma.rn.f64 	%fd28, %fd26, %fd27, %fd25;
	ld.global.f64 	%fd29, [%rd60];
	mul.wide.u32 	%rd19, %r66, 8;
	add.s64 	%rd20, %rd1, %rd19;
	ld.global.f64 	%fd30, [%rd20];
	fma.rn.f64 	%fd31, %fd29, %fd30, %fd28;
	ld.global.f64 	%fd32, [%rd60+8];
	mul.wide.u32 	%rd21, %r65, 8;
	add.s64 	%rd22, %rd1, %rd21;
	ld.global.f64 	%fd33, [%rd22];
	fma.rn.f64 	%fd34, %fd32, %fd33, %fd31;
	ld.global.f64 	%fd35, [%rd60+16];
	mul.wide.u32 	%rd23, %r64, 8;
	add.s64 	%rd24, %rd1, %rd23;
	ld.global.f64 	%fd36, [%rd24];
	fma.rn.f64 	%fd37, %fd35, %fd36, %fd34;
	ld.global.f64 	%fd38, [%rd60+24];
	mul.wide.u32 	%rd25, %r63, 8;
	add.s64 	%rd26, %rd1, %rd25;
	ld.global.f64 	%fd39, [%rd26];
	fma.rn.f64 	%fd67, %fd38, %fd39, %fd37;
	add.s32 	%r70, %r70, 8;
	add.s32 	%r69, %r69, %r9;
	add.s32 	%r68, %r68, %r9;
	add.s32 	%r67, %r67, %r9;
	add.s32 	%r66, %r66, %r9;
	add.s32 	%r65, %r65, %r9;
	add.s32 	%r64, %r64, %r9;
	add.s32 	%r63, %r63, %r9;
	add.s32 	%r62, %r62, %r9;
	add.s64 	%rd60, %rd60, 64;
	setp.ne.s32 	%p3, %r70, 0;
	@%p3 bra 	$L__BB0_3;
$L__BB0_4:
	setp.eq.s32 	%p4, %r5, 0;
	@%p4 bra 	$L__BB0_12;
	and.b32  	%r35, %r40, 3;
	setp.lt.u32 	%p5, %r5, 4;
	@%p5 bra 	$L__BB0_7;
	add.s32 	%r50, %r72, %r2;
	mul.wide.u32 	%rd27, %r50, 8;
	add.s64 	%rd28, %rd2, %rd27;
	ld.global.f64 	%fd41, [%rd28];
	mad.lo.s32 	%r51, %r72, %r40, %r4;
	mul.wide.u32 	%rd29, %r51, 8;
	add.s64 	%rd30, %rd1, %rd29;
	ld.global.f64 	%fd42, [%rd30];
	fma.rn.f64 	%fd43, %fd41, %fd42, %fd67;
	cvt.u64.u32 	%rd31, %r2;
	cvt.u64.u32 	%rd32, %r72;
	add.s64 	%rd33, %rd32, %rd31;
	shl.b64 	%rd34, %rd33, 3;
	add.s64 	%rd35, %rd2, %rd34;
	ld.global.f64 	%fd44, [%rd35+8];
	add.s32 	%r52, %r51, %r40;
	mul.wide.u32 	%rd36, %r52, 8;
	add.s64 	%rd37, %rd1, %rd36;
	ld.global.f64 	%fd45, [%rd37];
	fma.rn.f64 	%fd46, %fd44, %fd45, %fd43;
	ld.global.f64 	%fd47, [%rd35+16];
	add.s32 	%r53, %r52, %r40;
	mul.wide.u32 	%rd38, %r53, 8;
	add.s64 	%rd39, %rd1, %rd38;
	ld.global.f64 	%fd48, [%rd39];
	fma.rn.f64 	%fd49, %fd47, %fd48, %fd46;
	ld.global.f64 	%fd50, [%rd35+24];
	add.s32 	%r54, %r53, %r40;
	mul.wide.u32 	%rd40, %r54, 8;
	add.s64 	%rd41, %rd1, %rd40;
	ld.global.f64 	%fd51, [%rd41];
	fma.rn.f64 	%fd67, %fd50, %fd51, %fd49;
	add.s32 	%r72, %r72, 4;
$L__BB0_7:
	setp.eq.s32 	%p6, %r35, 0;
	@%p6 bra 	$L__BB0_12;
	setp.eq.s32 	%p7, %r35, 1;
	@%p7 bra 	$L__BB0_10;
	add.s32 	%r55, %r72, %r2;
	mul.wide.u32 	%rd42, %r55, 8;
	add.s64 	%rd43, %rd2, %rd42;
	ld.global.f64 	%fd53, [%rd43];
	mad.lo.s32 	%r56, %r72, %r40, %r4;
	mul.wide.u32 	%rd44, %r56, 8;
	add.s64 	%rd45, %rd1, %rd44;
	ld.global.f64 	%fd54, [%rd45];
	fma.rn.f64 	%fd55, %fd53, %fd54, %fd67;
	cvt.u64.u32 	%rd46, %r2;
	cvt.u64.u32 	%rd47, %r72;
	add.s64 	%rd48, %rd47, %rd46;
	shl.b64 	%rd49, %rd48, 3;
	add.s64 	%rd50, %rd2, %rd49;
	ld.global.f64 	%fd56, [%rd50+8];
	add.s32 	%r57, %r56, %r40;
	mul.wide.u32 	%rd51, %r57, 8;
	add.s64 	%rd52, %rd1, %rd51;
	ld.global.f64 	%fd57, [%rd52];
	fma.rn.f64 	%fd67, %fd56, %fd57, %fd55;
	add.s32 	%r72, %r72, 2;
$L__BB0_10:
	and.b32  	%r58, %r40, 1;
	setp.eq.b32 	%p8, %r58, 1;
	not.pred 	%p9, %p8;
	@%p9 bra 	$L__BB0_12;
	add.s32 	%r59, %r72, %r2;
	mul.wide.u32 	%rd53, %r59, 8;
	add.s64 	%rd54, %rd2, %rd53;
	ld.global.f64 	%fd58, [%rd54];
	mad.lo.s32 	%r60, %r72, %r40, %r4;
	mul.wide.u32 	%rd55, %r60, 8;
	add.s64 	%rd56, %rd1, %rd55;
	ld.global.f64 	%fd59, [%rd56];
	fma.rn.f64 	%fd67, %fd58, %fd59, %fd67;
$L__BB0_12:
	cvta.to.global.u64 	%rd57, %rd6;
	add.s32 	%r61, %r2, %r4;
	mul.wide.s32 	%rd58, %r61, 8;
	add.s64 	%rd59, %rd57, %rd58;
	st.global.f64 	[%rd59], %fd67;
	ret;

}


// ===== COMPILED SASS (sm_100) =====

	.target	sm_100

	.elftype	@"ET_EXEC"


//--------------------- .note.nv.tkinfo           --------------------------
	.section	.note.nv.tkinfo,"",@"SHT_NOTE"
	.sectionflags	@"SHF_NOTE_NV_TKINFO"
	.tkinfo
        /*0018*/ 	.word	0x00000002
        /*0030*/ 	.string	""
        /*0030*/ 	.string	"ptxas"
        /*0030*/ 	.string	"Cuda compilation tools, release 13.0, V13.0.88"
        /*0030*/ 	.string	"Build cuda_13.0.r13.0/compiler.36424714_0"
        /*0030*/ 	.string	"-arch sm_100 -m 64 "



//--------------------- .note.nv.cuinfo           --------------------------
	.section	.note.nv.cuinfo,"",@"SHT_NOTE"
	.sectionflags	@"SHF_NOTE_NV_CUINFO"
        /*0018*/ 	.short	0x0002
        /*001a*/ 	.short	0x0064
        /*001c*/ 	.short	0x0082
	.zero		2


//--------------------- .nv.info                  --------------------------
	.section	.nv.info,"",@"SHT_CUDA_INFO"
	.align	4


	//----- nvinfo : EIATTR_REGCOUNT
	.align		4
        /*0000*/ 	.byte	0x04, 0x2f
        /*0002*/ 	.short	(.L_1 - .L_0)
	.align		4
.L_0:
        /*0004*/ 	.word	index@(_Z13kernel_globalPdS_iS_)
        /*0008*/ 	.word	0x00000020


	//----- nvinfo : EIATTR_FRAME_SIZE
	.align		4
.L_1:
        /*000c*/ 	.byte	0x04, 0x11
        /*000e*/ 	.short	(.L_3 - .L_2)
	.align		4
.L_2:
        /*0010*/ 	.word	index@(_Z13kernel_globalPdS_iS_)
        /*0014*/ 	.word	0x00000000


	//----- nvinfo : EIATTR_MIN_STACK_SIZE
	.align		4
.L_3:
        /*0018*/ 	.byte	0x04, 0x12
        /*001a*/ 	.short	(.L_5 - .L_4)
	.align		4
.L_4:
        /*001c*/ 	.word	index@(_Z13kernel_globalPdS_iS_)
        /*0020*/ 	.word	0x00000000
.L_5:


//--------------------- .nv.compat                --------------------------
	.section	.nv.compat,"",@"SHT_CUDA_COMPAT_INFO"
	.align	4
        /*0000*/ 	.byte	0x02, 0x09, 0x00, 0x00, 0x02, 0x02, 0x01, 0x00, 0x02, 0x05, 0x05, 0x00, 0x03, 0x07, 0x01, 0x01
        /*0010*/ 	.byte	0x02, 0x03, 0x00, 0x00, 0x02, 0x06, 0x01, 0x00, 0x04, 0x0b, 0x08, 0x00, 0x01, 0x00, 0x00, 0x00
        /*0020*/ 	.byte	0x00, 0x00, 0x00, 0x00


//--------------------- .nv.info._Z13kernel_globalPdS_iS_ --------------------------
	.section	.nv.info._Z13kernel_globalPdS_iS_,"",@"SHT_CUDA_INFO"
	.sectionflags	@""
	.align	4


	//----- nvinfo : EIATTR_CUDA_API_VERSION
	.align		4
        /*0000*/ 	.byte	0x04, 0x37
        /*0002*/ 	.short	(.L_7 - .L_6)
.L_6:
        /*0004*/ 	.word	0x00000082


	//----- nvinfo : EIATTR_KPARAM_INFO
	.align		4
.L_7:
        /*0008*/ 	.byte	0x04, 0x17
        /*000a*/ 	.short	(.L_9 - .L_8)
.L_8:
        /*000c*/ 	.word	0x00000000
        /*0010*/ 	.short	0x0003
        /*0012*/ 	.short	0x0018
        /*0014*/ 	.byte	0x00, 0xf5, 0x21, 0x00


	//----- nvinfo : EIATTR_KPARAM_INFO
	.align		4
.L_9:
        /*0018*/ 	.byte	0x04, 0x17
        /*001a*/ 	.short	(.L_11 - .L_10)
.L_10:
        /*001c*/ 	.word	0x00000000
        /*0020*/ 	.short	0x0002
        /*0022*/ 	.short	0x0010
        /*0024*/ 	.byte	0x00, 0xf0, 0x11, 0x00


	//----- nvinfo : EIATTR_KPARAM_INFO
	.align		4
.L_11:
        /*0028*/ 	.byte	0x04, 0x17
        /*002a*/ 	.short	(.L_13 - .L_12)
.L_12:
        /*002c*/ 	.word	0x00000000
        /*0030*/ 	.short	0x0001
        /*0032*/ 	.short	0x0008
        /*0034*/ 	.byte	0x00, 0xf5, 0x21, 0x00


	//----- nvinfo : EIATTR_KPARAM_INFO
	.align		4
.L_13:
        /*0038*/ 	.byte	0x04, 0x17
        /*003a*/ 	.short	(.L_15 - .L_14)
.L_14:
        /*003c*/ 	.word	0x00000000
        /*0040*/ 	.short	0x0000
        /*0042*/ 	.short	0x0000
        /*0044*/ 	.byte	0x00, 0xf5, 0x21, 0x00


	//----- nvinfo : EIATTR_SPARSE_MMA_MASK
	.align		4
.L_15:
        /*0048*/ 	.byte	0x03, 0x50
        /*004a*/ 	.short	0x0000


	//----- nvinfo : EIATTR_MAXREG_COUNT
	.align		4
        /*004c*/ 	.byte	0x03, 0x1b
        /*004e*/ 	.short	0x00ff


	//----- nvinfo : EIATTR_MERCURY_ISA_VERSION
	.align		4
        /*0050*/ 	.byte	0x03, 0x5f
        /*0052*/ 	.short	0x0101


	//----- nvinfo : EIATTR_VRC_CTA_INIT_COUNT
	.align		4
        /*0054*/ 	.byte	0x02, 0x4a
	.zero		1
	.zero		1


	//----- nvinfo : EIATTR_EXIT_INSTR_OFFSETS
	.align		4
        /*0058*/ 	.byte	0x04, 0x1c
        /*005a*/ 	.short	(.L_17 - .L_16)


	//   ....[0]....
.L_16:
        /*005c*/ 	.word	0x000009b0


	//----- nvinfo : EIATTR_CBANK_PARAM_SIZE
	.align		4
.L_17:
        /*0060*/ 	.byte	0x03, 0x19
        /*0062*/ 	.short	0x0020


	//----- nvinfo : EIATTR_PARAM_CBANK
	.align		4
        /*0064*/ 	.byte	0x04, 0x0a
        /*0066*/ 	.short	(.L_19 - .L_18)
	.align		4
.L_18:
        /*0068*/ 	.word	index@(.nv.constant0._Z13kernel_globalPdS_iS_)
        /*006c*/ 	.short	0x0380
        /*006e*/ 	.short	0x0020


	//----- nvinfo : EIATTR_SW_WAR
	.align		4
.L_19:
        /*0070*/ 	.byte	0x04, 0x36
        /*0072*/ 	.short	(.L_21 - .L_20)
.L_20:
        /*0074*/ 	.word	0x00000008
.L_21:


//--------------------- .nv.callgraph             --------------------------
	.section	.nv.callgraph,"",@"SHT_CUDA_CALLGRAPH"
	.align	4
	.sectionentsize	8
	.align		4
        /*0000*/ 	.word	0x00000000
	.align		4
        /*0004*/ 	.word	0xffffffff
	.align		4
        /*0008*/ 	.word	0x00000000
	.align		4
        /*000c*/ 	.word	0xfffffffe
	.align		4
        /*0010*/ 	.word	0x00000000
	.align		4
        /*0014*/ 	.word	0xfffffffd
	.align		4
        /*0018*/ 	.word	0x00000000
	.align		4
        /*001c*/ 	.word	0xfffffffc


//--------------------- .text._Z13kernel_globalPdS_iS_ --------------------------
	.section	.text._Z13kernel_globalPdS_iS_,"ax",@progbits
	.align	128
        .global         _Z13kernel_globalPdS_iS_
        .type           _Z13kernel_globalPdS_iS_,@function
        .size           _Z13kernel_globalPdS_iS_,(.L_x_5 - _Z13kernel_globalPdS_iS_)
        .other          _Z13kernel_globalPdS_iS_,@"STO_CUDA_ENTRY STV_DEFAULT"
_Z13kernel_globalPdS_iS_:
.text._Z13kernel_globalPdS_iS_:
[----:B------:R-:W-:Y:S08]  /*0000*/  LDC R1, c[0x0][0x37c] ;  /* 0x0000df00ff017b82 */ /* 0x000ff00000000800 */
[----:B------:R-:W0:Y:S01]  /*0010*/  LDC R0, c[0x0][0x390] ;  /* 0x0000e400ff007b82 */ /* 0x000e220000000800 */
[----:B------:R-:W1:Y:S01]  /*0020*/  S2R R3, SR_CTAID.Y ;  /* 0x0000000000037919 */ /* 0x000e620000002600 */
[----:B------:R-:W2:Y:S01]  /*0030*/  LDCU.64 UR4, c[0x0][0x358] ;  /* 0x00006b00ff0477ac */ /* 0x000ea20008000a00 */
[----:B------:R-:W-:Y:S01]  /*0040*/  CS2R R18, SRZ ;  /* 0x0000000000127805 */ /* 0x000fe2000001ff00 */
[----:B------:R-:W1:Y:S01]  /*0050*/  S2R R2, SR_TID.Y ;  /* 0x0000000000027919 */ /* 0x000e620000002200 */
[----:B------:R-:W3:Y:S01]  /*0060*/  S2R R6, SR_CTAID.X ;  /* 0x0000000000067919 */ /* 0x000ee20000002500 */
[----:B------:R-:W3:Y:S01]  /*0070*/  S2R R11, SR_TID.X ;  /* 0x00000000000b7919 */ /* 0x000ee20000002100 */
[----:B0-----:R-:W-:-:S02]  /*0080*/  ISETP.GE.AND P0, PT, R0, 0x1, PT ;  /* 0x000000010000780c */ /* 0x001fc40003f06270 */
[----:B-1----:R-:W-:-:S05]  /*0090*/  LEA R3, R3, R2, 0x5 ;  /* 0x0000000203037211 */ /* 0x002fca00078e28ff */
[----:B------:R-:W-:Y:S02]  /*00a0*/  IMAD R2, R3, R0, RZ ;  /* 0x0000000003027224 */ /* 0x000fe400078e02ff */
[----:B---3--:R-:W-:-:S04]  /*00b0*/  IMAD R5, R6, 0x20, R11 ;  /* 0x0000002006057824 */ /* 0x008fc800078e020b */
[----:B--2---:R-:W-:Y:S05]  /*00c0*/  @!P0 BRA `(.L_x_0) ;  /* 0x0000000800288947 */ /* 0x004fea0003800000 */
[C---:B------:R-:W-:Y:S01]  /*00d0*/  ISETP.GE.U32.AND P1, PT, R0.reuse, 0x8, PT ;  /* 0x000000080000780c */ /* 0x040fe20003f26070 */
[----:B------:R-:W-:Y:S01]  /*00e0*/  HFMA2 R7, -RZ, RZ, 0, 0 ;  /* 0x00000000ff077431 */ /* 0x000fe200000001ff */
[----:B------:R-:W-:Y:S02]  /*00f0*/  LOP3.LUT R4, R0, 0x7, RZ, 0xc0, !PT ;  /* 0x0000000700047812 */ /* 0x000fe400078ec0ff */
[----:B------:R-:W-:Y:S02]  /*0100*/  CS2R R18, SRZ ;  /* 0x0000000000127805 */ /* 0x000fe4000001ff00 */
[----:B------:R-:W-:-:S07]  /*0110*/  ISETP.NE.AND P0, PT, R4, RZ, PT ;  /* 0x000000ff0400720c */ /* 0x000fce0003f05270 */
[----:B------:R-:W-:Y:S06]  /*0120*/  @!P1 BRA `(.L_x_1) ;  /* 0x0000000400009947 */ /* 0x000fec0003800000 */
[----:B------:R-:W0:Y:S01]  /*0130*/  LDC.64 R8, c[0x0][0x380] ;  /* 0x0000e000ff087b82 */ /* 0x000e220000000a00 */
[----:B------:R-:W-:Y:S01]  /*0140*/  IMAD.IADD R3, R11, 0x1, R0 ;  /* 0x000000010b037824 */ /* 0x000fe200078e0200 */
[C---:B------:R-:W-:Y:S01]  /*0150*/  LOP3.LUT R7, R0.reuse, 0x7ffffff8, RZ, 0xc0, !PT ;  /* 0x7ffffff800077812 */ /* 0x040fe200078ec0ff */
[C-C-:B------:R-:W-:Y:S01]  /*0160*/  IMAD R25, R0.reuse, 0x3, R5.reuse ;  /* 0x0000000300197824 */ /* 0x140fe200078e0205 */
[C---:B------:R-:W-:Y:S01]  /*0170*/  LEA R23, R0.reuse, R5, 0x1 ;  /* 0x0000000500177211 */ /* 0x040fe200078e08ff */
[--C-:B------:R-:W-:Y:S01]  /*0180*/  IMAD R27, R0, 0x4, R5.reuse ;  /* 0x00000004001b7824 */ /* 0x100fe200078e0205 */
[----:B------:R-:W-:Y:S01]  /*0190*/  LEA R3, R6, R3, 0x5 ;  /* 0x0000000306037211 */ /* 0x000fe200078e28ff */
[C-C-:B------:R-:W-:Y:S01]  /*01a0*/  IMAD R29, R0.reuse, 0x5, R5.reuse ;  /* 0x00000005001d7824 */ /* 0x140fe200078e0205 */
[----:B------:R-:W-:Y:S01]  /*01b0*/  MOV R26, R5 ;  /* 0x00000005001a7202 */ /* 0x000fe20000000f00 */
[C-C-:B------:R-:W-:Y:S01]  /*01c0*/  IMAD R22, R0.reuse, 0x6, R5.reuse ;  /* 0x0000000600167824 */ /* 0x140fe200078e0205 */
[----:B------:R-:W-:Y:S01]  /*01d0*/  CS2R R18, SRZ ;  /* 0x0000000000127805 */ /* 0x000fe2000001ff00 */
[----:B------:R-:W-:-:S02]  /*01e0*/  IMAD R24, R0, 0x7, R5 ;  /* 0x0000000700187824 */ /* 0x000fc400078e0205 */
[----:B------:R-:W-:Y:S02]  /*01f0*/  IMAD.MOV R6, RZ, RZ, -R7 ;  /* 0x000000ffff067224 */ /* 0x000fe400078e0a07 */
[----:B0-----:R-:W-:-:S03]  /*0200*/  IMAD.WIDE.U32 R8, R2, 0x8, R8 ;  /* 0x0000000802087825 */ /* 0x001fc600078e0008 */
[----:B------:R-:W-:-:S05]  /*0210*/  IADD3 R20, P1, PT, R8, 0x20, RZ ;  /* 0x0000002008147810 */ /* 0x000fca0007f3e0ff */
[----:B------:R-:W-:-:S08]  /*0220*/  IMAD.X R21, RZ, RZ, R9, P1 ;  /* 0x000000ffff157224 */ /* 0x000fd000008e0609 */
.L_x_2:
[----:B------:R-:W0:Y:S01]  /*0230*/  LDC.64 R8, c[0x0][0x388] ;  /* 0x0000e200ff087b82 */ /* 0x000e220000000a00 */
[----:B------:R-:W-:Y:S01]  /*0240*/  MOV R10, R20 ;  /* 0x00000014000a7202 */ /* 0x000fe20000000f00 */
[----:B------:R-:W-:-:S05]  /*0250*/  IMAD.MOV.U32 R11, RZ, RZ, R21 ;  /* 0x000000ffff0b7224 */ /* 0x000fca00078e0015 */
[----:B------:R-:W2:Y:S04]  /*0260*/  LDG.E.64 R16, desc[UR4][R10.64+-0x20] ;  /* 0xffffe0040a107981 */ /* 0x000ea8000c1e1b00 */
[----:B------:R-:W3:Y:S01]  /*0270*/  LDG.E.64 R12, desc[UR4][R10.64+-0x18] ;  /* 0xffffe8040a0c7981 */ /* 0x000ee2000c1e1b00 */
[----:B0-----:R-:W-:-:S04]  /*0280*/  IMAD.WIDE.U32 R14, R26, 0x8, R8 ;  /* 0x000000081a0e7825 */ /* 0x001fc800078e0008 */
[----:B------:R-:W-:Y:S02]  /*0290*/  IMAD.WIDE.U32 R20, R3, 0x8, R8 ;  /* 0x0000000803147825 */ /* 0x000fe400078e0008 */
[----:B------:R-:W2:Y:S04]  /*02a0*/  LDG.E.64 R14, desc[UR4][R14.64] ;  /* 0x000000040e0e7981 */ /* 0x000ea8000c1e1b00 */
[----:B------:R-:W3:Y:S01]  /*02b0*/  LDG.E.64 R20, desc[UR4][R20.64] ;  /* 0x0000000414147981 */ /* 0x000ee2000c1e1b00 */
[----:B--2---:R-:W-:-:S03]  /*02c0*/  DFMA R14, R16, R14, R18 ;  /* 0x0000000e100e722b */ /* 0x004fc60000000012 */
[----:B------:R-:W2:Y:S05]  /*02d0*/  LDG.E.64 R18, desc[UR4][R10.64+-0x10] ;  /* 0xfffff0040a127981 */ /* 0x000eaa000c1e1b00 */
[----:B---3--:R-:W-:Y:S01]  /*02e0*/  DFMA R20, R12, R20, R14 ;  /* 0x000000140c14722b */ /* 0x008fe2000000000e */
[----:B------:R-:W-:-:S05]  /*02f0*/  IMAD.WIDE.U32 R14, R23, 0x8, R8 ;  /* 0x00000008170e7825 */ /* 0x000fca00078e0008 */
[----:B------:R-:W2:Y:S01]  /*0300*/  LDG.E.64 R16, desc[UR4][R14.64] ;  /* 0x000000040e107981 */ /* 0x000ea2000c1e1b00 */
[----:B------:R-:W-:-:S06]  /*0310*/  IMAD.WIDE.U32 R12, R25, 0x8, R8 ;  /* 0x00000008190c7825 */ /* 0x000fcc00078e0008 */
[----:B------:R-:W3:Y:S04]  /*0320*/  LDG.E.64 R12, desc[UR4][R12.64] ;  /* 0x000000040c0c7981 */ /* 0x000ee8000c1e1b00 */
[----:B------:R-:W3:Y:S01]  /*0330*/  LDG.E.64 R14, desc[UR4][R10.64+-0x8] ;  /* 0xfffff8040a0e7981 */ /* 0x000ee2000c1e1b00 */
[----:B--2---:R-:W-:Y:S01]  /*0340*/  DFMA R16, R18, R16, R20 ;  /* 0x000000101210722b */ /* 0x004fe20000000014 */
[--C-:B------:R-:W-:Y:S02]  /*0350*/  IMAD.WIDE.U32 R18, R29, 0x8, R8.reuse ;  /* 0x000000081d127825 */ /* 0x100fe400078e0008 */
[----:B------:R-:W2:Y:S04]  /*0360*/  LDG.E.64 R20, desc[UR4][R10.64+0x8] ;  /* 0x000008040a147981 */ /* 0x000ea8000c1e1b00 */
[----:B------:R-:W2:Y:S01]  /*0370*/  LDG.E.64 R18, desc[UR4][R18.64] ;  /* 0x0000000412127981 */ /* 0x000ea2000c1e1b00 */
[----:B---3--:R-:W-:Y:S01]  /*0380*/  DFMA R12, R14, R12, R16 ;  /* 0x0000000c0e0c722b */ /* 0x008fe20000000010 */
[----:B------:R-:W-:-:S02]  /*0390*/  IMAD.WIDE.U32 R16, R27, 0x8, R8 ;  /* 0x000000081b107825 */ /* 0x000fc400078e0008 */
[----:B------:R-:W3:Y:S04]  /*03a0*/  LDG.E.64 R14, desc[UR4][R10.64] ;  /* 0x000000040a0e7981 */ /* 0x000ee8000c1e1b00 */
[----:B------:R-:W3:Y:S02]  /*03b0*/  LDG.E.64 R16, desc[UR4][R16.64] ;  /* 0x0000000410107981 */ /* 0x000ee4000c1e1b00 */
[----:B---3--:R-:W-:Y:S01]  /*03c0*/  DFMA R14, R14, R16, R12 ;  /* 0x000000100e0e722b */ /* 0x008fe2000000000c */
[--C-:B------:R-:W-:Y:S01]  /*03d0*/  IMAD.WIDE.U32 R12, R22, 0x8, R8.reuse ;  /* 0x00000008160c7825 */ /* 0x100fe200078e0008 */
[----:B------:R-:W3:Y:S06]  /*03e0*/  LDG.E.64 R16, desc[UR4][R10.64+0x18] ;  /* 0x000018040a107981 */ /* 0x000eec000c1e1b00 */
[----:B--2---:R-:W-:Y:S01]  /*03f0*/  DFMA R18, R20, R18, R14 ;  /* 0x000000121412722b */ /* 0x004fe2000000000e */
[----:B------:R-:W2:Y:S01]  /*0400*/  LDG.E.64 R12, desc[UR4][R12.64] ;  /* 0x000000040c0c7981 */ /* 0x000ea2000c1e1b00 */
[----:B------:R-:W-:-:S03]  /*0410*/  IMAD.WIDE.U32 R8, R24, 0x8, R8 ;  /* 0x0000000818087825 */ /* 0x000fc600078e0008 */
[----:B------:R-:W2:Y:S04]  /*0420*/  LDG.E.64 R14, desc[UR4][R10.64+0x10] ;  /* 0x000010040a0e7981 */ /* 0x000ea8000c1e1b00 */
[----:B------:R-:W3:Y:S01]  /*0430*/  LDG.E.64 R8, desc[UR4][R8.64] ;  /* 0x0000000408087981 */ /* 0x000ee2000c1e1b00 */
[----:B------:R-:W-:Y:S02]  /*0440*/  IADD3 R20, P1, PT, R10, 0x40, RZ ;  /* 0x000000400a147810 */ /* 0x000fe40007f3e0ff */
[----:B------:R-:W-:-:S03]  /*0450*/  IADD3 R6, PT, PT, R6, 0x8, RZ ;  /* 0x0000000806067810 */ /* 0x000fc60007ffe0ff */
[----:B------:R-:W-:Y:S01]  /*0460*/  IMAD.X R21, RZ, RZ, R11, P1 ;  /* 0x000000ffff157224 */ /* 0x000fe200008e060b */
[----:B------:R-:W-:Y:S01]  /*0470*/  ISETP.NE.AND P1, PT, R6, RZ, PT ;  /* 0x000000ff0600720c */ /* 0x000fe20003f25270 */
[C---:B------:R-:W-:Y:S01]  /*0480*/  IMAD R23, R0.reuse, 0x8, R23 ;  /* 0x0000000800177824 */ /* 0x040fe200078e0217 */
[C---:B------:R-:W-:Y:S01]  /*0490*/  LEA R3, R0.reuse, R3, 0x3 ;  /* 0x0000000300037211 */ /* 0x040fe200078e18ff */
[C---:B------:R-:W-:Y:S01]  /*04a0*/  IMAD R27, R0.reuse, 0x8, R27 ;  /* 0x00000008001b7824 */ /* 0x040fe200078e021b */
[C---:B------:R-:W-:Y:S01]  /*04b0*/  LEA R25, R0.reuse, R25, 0x3 ;  /* 0x0000001900197211 */ /* 0x040fe200078e18ff */
[C---:B------:R-:W-:Y:S01]  /*04c0*/  IMAD R22, R0.reuse, 0x8, R22 ;  /* 0x0000000800167824 */ /* 0x040fe200078e0216 */
[C---:B------:R-:W-:Y:S02]  /*04d0*/  LEA R29, R0.reuse, R29, 0x3 ;  /* 0x0000001d001d7211 */ /* 0x040fe400078e18ff */
[C---:B------:R-:W-:Y:S02]  /*04e0*/  LEA R24, R0.reuse, R24, 0x3 ;  /* 0x0000001800187211 */ /* 0x040fe400078e18ff */
[----:B------:R-:W-:Y:S01]  /*04f0*/  LEA R26, R0, R26, 0x3 ;  /* 0x0000001a001a7211 */ /* 0x000fe200078e18ff */
[----:B--2---:R-:W-:-:S08]  /*0500*/  DFMA R14, R14, R12, R18 ;  /* 0x0000000c0e0e722b */ /* 0x004fd00000000012 */
[----:B---3--:R-:W-:Y:S01]  /*0510*/  DFMA R18, R16, R8, R14 ;  /* 0x000000081012722b */ /* 0x008fe2000000000e */
[----:B------:R-:W-:Y:S10]  /*0520*/  @P1 BRA `(.L_x_2) ;  /* 0xfffffffc00401947 */ /* 0x000ff4000383ffff */
.L_x_1:
[----:B------:R-:W-:Y:S05]  /*0530*/  @!P0 BRA `(.L_x_0) ;  /* 0x00000004000c8947 */ /* 0x000fea0003800000 */
[----:B------:R-:W-:Y:S02]  /*0540*/  ISETP.GE.U32.AND P1, PT, R4, 0x4, PT ;  /* 0x000000040400780c */ /* 0x000fe40003f26070 */
[----:B------:R-:W-:-:S04]  /*0550*/  LOP3.LUT R3, R0, 0x3, RZ, 0xc0, !PT ;  /* 0x0000000300037812 */ /* 0x000fc800078ec0ff */
[----:B------:R-:W-:-:S07]  /*0560*/  ISETP.NE.AND P0, PT, R3, RZ, PT ;  /* 0x000000ff0300720c */ /* 0x000fce0003f05270 */
[----:B------:R-:W-:Y:S06]  /*0570*/  @!P1 BRA `(.L_x_3) ;  /* 0x0000000000789947 */ /* 0x000fec0003800000 */
[----:B------:R-:W0:Y:S01]  /*0580*/  LDC.64 R8, c[0x0][0x380] ;  /* 0x0000e000ff087b82 */ /* 0x000e220000000a00 */
[----:B------:R-:W1:Y:S01]  /*0590*/  LDCU.64 UR6, c[0x0][0x380] ;  /* 0x00007000ff0677ac */ /* 0x000e620008000a00 */
[C---:B------:R-:W-:Y:S01]  /*05a0*/  IMAD.IADD R11, R2.reuse, 0x1, R7 ;  /* 0x00000001020b7824 */ /* 0x040fe200078e0207 */
[----:B------:R-:W-:Y:S01]  /*05b0*/  IADD3 R4, P1, PT, R2, R7, RZ ;  /* 0x0000000702047210 */ /* 0x000fe20007f3e0ff */
[----:B------:R-:W-:-:S04]  /*05c0*/  IMAD R13, R7, R0, R5 ;  /* 0x00000000070d7224 */ /* 0x000fc800078e0205 */
[----:B------:R-:W2:Y:S01]  /*05d0*/  LDC.64 R24, c[0x0][0x388] ;  /* 0x0000e200ff187b82 */ /* 0x000ea20000000a00 */
[----:B------:R-:W-:Y:S01]  /*05e0*/  IADD3 R15, PT, PT, R13, R0, RZ ;  /* 0x000000000d0f7210 */ /* 0x000fe20007ffe0ff */
[----:B0-----:R-:W-:-:S06]  /*05f0*/  IMAD.WIDE.U32 R8, R11, 0x8, R8 ;  /* 0x000000080b087825 */ /* 0x001fcc00078e0008 */
[----:B------:R-:W3:Y:S01]  /*0600*/  LDG.E.64 R8, desc[UR4][R8.64] ;  /* 0x0000000408087981 */ /* 0x000ee2000c1e1b00 */
[----:B--2---:R-:W-:Y:S01]  /*0610*/  IMAD.WIDE.U32 R10, R13, 0x8, R24 ;  /* 0x000000080d0a7825 */ /* 0x004fe200078e0018 */
[----:B------:R-:W-:Y:S02]  /*0620*/  IADD3.X R13, PT, PT, RZ, RZ, RZ, P1, !PT ;  /* 0x000000ffff0d7210 */ /* 0x000fe40000ffe4ff */
[----:B-1----:R-:W-:-:S03]  /*0630*/  LEA R22, P1, R4, UR6, 0x3 ;  /* 0x0000000604167c11 */ /* 0x002fc6000f8218ff */
[----:B------:R-:W3:Y:S01]  /*0640*/  LDG.E.64 R10, desc[UR4][R10.64] ;  /* 0x000000040a0a7981 */ /* 0x000ee2000c1e1b00 */
[----:B------:R-:W-:Y:S01]  /*0650*/  LEA.HI.X R23, R4, UR7, R13, 0x3, P1 ;  /* 0x0000000704177c11 */ /* 0x000fe200088f1c0d */
[----:B------:R-:W-:-:S04]  /*0660*/  IMAD.WIDE.U32 R12, R15, 0x8, R24 ;  /* 0x000000080f0c7825 */ /* 0x000fc800078e0018 */
[----:B------:R-:W-:Y:S02]  /*0670*/  IMAD.IADD R17, R15, 0x1, R0 ;  /* 0x000000010f117824 */ /* 0x000fe400078e0200 */
[----:B------:R-:W2:Y:S02]  /*0680*/  LDG.E.64 R12, desc[UR4][R12.64] ;  /* 0x000000040c0c7981 */ /* 0x000ea4000c1e1b00 */
[C---:B------:R-:W-:Y:S02]  /*0690*/  IMAD.WIDE.U32 R20, R17.reuse, 0x8, R24 ;  /* 0x0000000811147825 */ /* 0x040fe400078e0018 */
[----:B------:R-:W2:Y:S01]  /*06a0*/  LDG.E.64 R14, desc[UR4][R22.64+0x8] ;  /* 0x00000804160e7981 */ /* 0x000ea2000c1e1b00 */
[----:B------:R-:W-:-:S03]  /*06b0*/  IADD3 R27, PT, PT, R17, R0, RZ ;  /* 0x00000000111b7210 */ /* 0x000fc60007ffe0ff */
[----:B------:R-:W4:Y:S02]  /*06c0*/  LDG.E.64 R16, desc[UR4][R22.64+0x10] ;  /* 0x0000100416107981 */ /* 0x000f24000c1e1b00 */
[----:B------:R-:W-:Y:S02]  /*06d0*/  IMAD.WIDE.U32 R24, R27, 0x8, R24 ;  /* 0x000000081b187825 */ /* 0x000fe400078e0018 */
[----:B------:R-:W4:Y:S04]  /*06e0*/  LDG.E.64 R20, desc[UR4][R20.64] ;  /* 0x0000000414147981 */ /* 0x000f28000c1e1b00 */
[----:B------:R-:W5:Y:S04]  /*06f0*/  LDG.E.64 R26, desc[UR4][R22.64+0x18] ;  /* 0x00001804161a7981 */ /* 0x000f68000c1e1b00 */
[----:B------:R-:W5:Y:S01]  /*0700*/  LDG.E.64 R24, desc[UR4][R24.64] ;  /* 0x0000000418187981 */ /* 0x000f62000c1e1b00 */
[----:B------:R-:W-:Y:S01]  /*0710*/  IADD3 R7, PT, PT, R7, 0x4, RZ ;  /* 0x0000000407077810 */ /* 0x000fe20007ffe0ff */
[----:B---3--:R-:W-:-:S08]  /*0720*/  DFMA R8, R8, R10, R18 ;  /* 0x0000000a0808722b */ /* 0x008fd00000000012 */
[----:B--2---:R-:W-:-:S08]  /*0730*/  DFMA R8, R14, R12, R8 ;  /* 0x0000000c0e08722b */ /* 0x004fd00000000008 */
[----:B----4-:R-:W-:-:S08]  /*0740*/  DFMA R8, R16, R20, R8 ;  /* 0x000000141008722b */ /* 0x010fd00000000008 */
[----:B-----5:R-:W-:-:S11]  /*0750*/  DFMA R18, R26, R24, R8 ;  /* 0x000000181a12722b */ /* 0x020fd60000000008 */
.L_x_3:
[----:B------:R-:W-:Y:S05]  /*0760*/  @!P0 BRA `(.L_x_0) ;  /* 0x0000000000808947 */ /* 0x000fea0003800000 */
[----:B------:R-:W-:Y:S01]  /*0770*/  ISETP.NE.AND P1, PT, R3, 0x1, PT ;  /* 0x000000010300780c */ /* 0x000fe20003f25270 */
[----:B------:R-:W0:Y:S01]  /*0780*/  LDC.64 R14, c[0x0][0x380] ;  /* 0x0000e000ff0e7b82 */ /* 0x000e220000000a00 */
[----:B------:R-:W-:-:S04]  /*0790*/  LOP3.LUT R4, R0, 0x1, RZ, 0xc0, !PT ;  /* 0x0000000100047812 */ /* 0x000fc800078ec0ff */
[----:B------:R-:W-:-:S03]  /*07a0*/  ISETP.NE.U32.AND P0, PT, R4, 0x1, PT ;  /* 0x000000010400780c */ /* 0x000fc60003f05070 */
[----:B------:R-:W1:Y:S04]  /*07b0*/  LDC.64 R20, c[0x0][0x388] ;  /* 0x0000e200ff147b82 */ /* 0x000e680000000a00 */
[----:B------:R-:W-:Y:S02]  /*07c0*/  @P1 IMAD.IADD R3, R2, 0x1, R7 ;  /* 0x0000000102031824 */ /* 0x000fe400078e0207 */
[-C--:B------:R-:W-:Y:S02]  /*07d0*/  @P1 IMAD R11, R7, R0.reuse, R5 ;  /* 0x00000000070b1224 */ /* 0x080fe400078e0205 */
[----:B------:R-:W2:Y:S03]  /*07e0*/  @P1 LDC.64 R16, c[0x0][0x380] ;  /* 0x0000e000ff101b82 */ /* 0x000ea60000000a00 */
[----:B------:R-:W-:-:S05]  /*07f0*/  @P1 IADD3 R23, PT, PT, R11, R0, RZ ;  /* 0x000000000b171210 */ /* 0x000fca0007ffe0ff */
[----:B------:R-:W3:Y:S01]  /*0800*/  LDC.64 R12, c[0x0][0x380] ;  /* 0x0000e000ff0c7b82 */ /* 0x000ee20000000a00 */
[----:B0-----:R-:W-:Y:S01]  /*0810*/  @P1 IMAD.WIDE.U32 R14, R3, 0x8, R14 ;  /* 0x00000008030e1825 */ /* 0x001fe200078e000e */
[----:B------:R-:W-:Y:S02]  /*0820*/  @P1 IADD3 R3, P2, PT, R2, R7, RZ ;  /* 0x0000000702031210 */ /* 0x000fe40007f5e0ff */
[----:B------:R-:W-:-:S03]  /*0830*/  @P1 IADD3 R7, PT, PT, R7, 0x2, RZ ;  /* 0x0000000207071810 */ /* 0x000fc60007ffe0ff */
[----:B------:R-:W-:Y:S01]  /*0840*/  @P1 IMAD.X R4, RZ, RZ, RZ, P2 ;  /* 0x000000ffff041224 */ /* 0x000fe200010e06ff */
[----:B------:R-:W0:Y:S01]  /*0850*/  LDC.64 R8, c[0x0][0x388] ;  /* 0x0000e200ff087b82 */ /* 0x000e220000000a00 */
[--C-:B-1----:R-:W-:Y:S01]  /*0860*/  @P1 IMAD.WIDE.U32 R10, R11, 0x8, R20.reuse ;  /* 0x000000080b0a1825 */ /* 0x102fe200078e0014 */
[----:B------:R-:W4:Y:S05]  /*0870*/  @P1 LDG.E.64 R14, desc[UR4][R14.64] ;  /* 0x000000040e0e1981 */ /* 0x000f2a000c1e1b00 */
[----:B------:R-:W4:Y:S01]  /*0880*/  @P1 LDG.E.64 R10, desc[UR4][R10.64] ;  /* 0x000000040a0a1981 */ /* 0x000f22000c1e1b00 */
[----:B--2---:R-:W-:Y:S01]  /*0890*/  @P1 LEA R16, P2, R3, R16, 0x3 ;  /* 0x0000001003101211 */ /* 0x004fe200078418ff */
[----:B------:R-:W-:-:S03]  /*08a0*/  @P1 IMAD.WIDE.U32 R20, R23, 0x8, R20 ;  /* 0x0000000817141825 */ /* 0x000fc600078e0014 */
[----:B------:R-:W-:Y:S01]  /*08b0*/  @P1 LEA.HI.X R17, R3, R17, R4, 0x3, P2 ;  /* 0x0000001103111211 */ /* 0x000fe200010f1c04 */
[----:B------:R-:W-:Y:S01]  /*08c0*/  @!P0 IMAD R23, R7, R0, R5 ;  /* 0x0000000007178224 */ /* 0x000fe200078e0205 */
[----:B------:R-:W-:Y:S02]  /*08d0*/  @!P0 IADD3 R3, PT, PT, R2, R7, RZ ;  /* 0x0000000702038210 */ /* 0x000fe40007ffe0ff */
[----:B------:R-:W2:Y:S04]  /*08e0*/  @P1 LDG.E.64 R6, desc[UR4][R20.64] ;  /* 0x0000000414061981 */ /* 0x000ea8000c1e1b00 */
[----:B------:R-:W2:Y:S01]  /*08f0*/  @P1 LDG.E.64 R16, desc[UR4][R16.64+0x8] ;  /* 0x0000080410101981 */ /* 0x000ea2000c1e1b00 */
[----:B---3--:R-:W-:-:S04]  /*0900*/  @!P0 IMAD.WIDE.U32 R12, R3, 0x8, R12 ;  /* 0x00000008030c8825 */ /* 0x008fc800078e000c */
[----:B0-----:R-:W-:Y:S02]  /*0910*/  @!P0 IMAD.WIDE.U32 R8, R23, 0x8, R8 ;  /* 0x0000000817088825 */ /* 0x001fe400078e0008 */
[----:B------:R-:W3:Y:S04]  /*0920*/  @!P0 LDG.E.64 R12, desc[UR4][R12.64] ;  /* 0x000000040c0c8981 */ /* 0x000ee8000c1e1b00 */
[----:B------:R-:W3:Y:S01]  /*0930*/  @!P0 LDG.E.64 R8, desc[UR4][R8.64] ;  /* 0x0000000408088981 */ /* 0x000ee2000c1e1b00 */
[----:B----4-:R-:W-:-:S08]  /*0940*/  @P1 DFMA R10, R14, R10, R18 ;  /* 0x0000000a0e0a122b */ /* 0x010fd00000000012 */
[----:B--2---:R-:W-:-:S08]  /*0950*/  @P1 DFMA R18, R16, R6, R10 ;  /* 0x000000061012122b */ /* 0x004fd0000000000a */
[----:B---3--:R-:W-:-:S11]  /*0960*/  @!P0 DFMA R18, R12, R8, R18 ;  /* 0x000000080c12822b */ /* 0x008fd60000000012 */
.L_x_0:
[----:B------:R-:W0:Y:S01]  /*0970*/  LDC.64 R6, c[0x0][0x398] ;  /* 0x0000e600ff067b82 */ /* 0x000e220000000a00 */
[----:B------:R-:W-:-:S05]  /*0980*/  IADD3 R3, PT, PT, R2, R5, RZ ;  /* 0x0000000502037210 */ /* 0x000fca0007ffe0ff */
[----:B0-----:R-:W-:-:S05]  /*0990*/  IMAD.WIDE R2, R3, 0x8, R6 ;  /* 0x0000000803027825 */ /* 0x001fca00078e0206 */
[----:B------:R-:W-:Y:S01]  /*09a0*/  STG.E.64 desc[UR4][R2.64], R18 ;  /* 0x0000001202007986 */ /* 0x000fe2000c101b04 */
[----:B------:R-:W-:Y:S05]  /*09b0*/  EXIT ;  /* 0x000000000000794d */ /* 0x000fea0003800000 */
.L_x_4:
[----:B------:R-:W-:-:S00]  /*09c0*/  BRA `(.L_x_4) ;  /* 0xfffffffc00fc7947 */ /* 0x000fc0000383ffff */
[----:B------:R-:W-:-:S00]  /*09d0*/  NOP ;  /* 0x0000000000007918 */ /* 0x000fc00000000000 */
        /* <DEDUP_REMOVED lines=10> */
.L_x_5:


//--------------------- .nv.shared.reserved.0     --------------------------
	.section	.nv.shared.reserved.0,"aw",@nobits
	.weak		__nv_reservedSMEM_offset_0_alias
	.size		__nv_reservedSMEM_offset_0_alias, 0, 64
	.other		__nv_reservedSMEM_offset_0_alias,@"STO_CUDA_RESERVED_SHARED STV_DEFAULT"
__nv_reservedSMEM_offset_0_alias:
	.zero		0
	.zero		64


//--------------------- .nv.constant0._Z13kernel_globalPdS_iS_ --------------------------
	.section	.nv.constant0._Z13kernel_globalPdS_iS_,"a",@progbits
	.sectionflags	@""
	.align	4
.nv.constant0._Z13kernel_globalPdS_iS_:
	.zero		928


//--------------------- SYMBOLS --------------------------

	.type		.nv.reservedSmem.offset0,@object
	.size		.nv.reservedSmem.offset0,0x4
